	.headerflags	@"EF_CUDA_TEXMODE_UNIFIED EF_CUDA_64BIT_ADDRESS EF_CUDA_SM86 EF_CUDA_VIRTUAL_SM(EF_CUDA_SM86)"
	.elftype	@"ET_EXEC"


//--------------------- .nv.info                  --------------------------
	.section	.nv.info,"",@"SHT_CUDA_INFO"
	.align	4


	//----- nvinfo : EIATTR_REGCOUNT
	.align		4
        /*0000*/ 	.byte	0x04, 0x2f
        /*0002*/ 	.short	(.L_1 - .L_0)
	.align		4
.L_0:
        /*0004*/ 	.word	index@(_Z25L1DatacacheBW_test_kernelPjS_PfS0_)
        /*0008*/ 	.word	0x00000026


	//----- nvinfo : EIATTR_MAX_STACK_SIZE
	.align		4
.L_1:
        /*000c*/ 	.byte	0x04, 0x23
        /*000e*/ 	.short	(.L_3 - .L_2)
	.align		4
.L_2:
        /*0010*/ 	.word	index@(_Z25L1DatacacheBW_test_kernelPjS_PfS0_)
        /*0014*/ 	.word	0x00000000


	//----- nvinfo : EIATTR_MIN_STACK_SIZE
	.align		4
.L_3:
        /*0018*/ 	.byte	0x04, 0x12
        /*001a*/ 	.short	(.L_5 - .L_4)
	.align		4
.L_4:
        /*001c*/ 	.word	index@(_Z25L1DatacacheBW_test_kernelPjS_PfS0_)
        /*0020*/ 	.word	0x00000000


	//----- nvinfo : EIATTR_FRAME_SIZE
	.align		4
.L_5:
        /*0024*/ 	.byte	0x04, 0x11
        /*0026*/ 	.short	(.L_7 - .L_6)
	.align		4
.L_6:
        /*0028*/ 	.word	index@(_Z25L1DatacacheBW_test_kernelPjS_PfS0_)
        /*002c*/ 	.word	0x00000000
.L_7:


//--------------------- .nv.info._Z25L1DatacacheBW_test_kernelPjS_PfS0_ --------------------------
	.section	.nv.info._Z25L1DatacacheBW_test_kernelPjS_PfS0_,"",@"SHT_CUDA_INFO"
	.align	4


	//----- nvinfo : EIATTR_CUDA_API_VERSION
	.align		4
        /*0000*/ 	.byte	0x04, 0x37
        /*0002*/ 	.short	(.L_9 - .L_8)
.L_8:
        /*0004*/ 	.word	0x00000079


	//----- nvinfo : EIATTR_SW2861232_WAR
	.align		4
.L_9:
        /*0008*/ 	.byte	0x01, 0x35
	.zero		2


	//----- nvinfo : EIATTR_PARAM_CBANK
	.align		4
        /*000c*/ 	.byte	0x04, 0x0a
        /*000e*/ 	.short	(.L_11 - .L_10)
	.align		4
.L_10:
        /*0010*/ 	.word	index@(.nv.constant0._Z25L1DatacacheBW_test_kernelPjS_PfS0_)
        /*0014*/ 	.short	0x0160
        /*0016*/ 	.short	0x0020


	//----- nvinfo : EIATTR_CBANK_PARAM_SIZE
	.align		4
.L_11:
        /*0018*/ 	.byte	0x03, 0x19
        /*001a*/ 	.short	0x0020


	//----- nvinfo : EIATTR_KPARAM_INFO
	.align		4
        /*001c*/ 	.byte	0x04, 0x17
        /*001e*/ 	.short	(.L_13 - .L_12)
.L_12:
        /*0020*/ 	.word	0x00000000
        /*0024*/ 	.short	0x0003
        /*0026*/ 	.short	0x0018
        /*0028*/ 	.byte	0x00, 0xf0, 0x21, 0x00


	//----- nvinfo : EIATTR_KPARAM_INFO
	.align		4
.L_13:
        /*002c*/ 	.byte	0x04, 0x17
        /*002e*/ 	.short	(.L_15 - .L_14)
.L_14:
        /*0030*/ 	.word	0x00000000
        /*0034*/ 	.short	0x0002
        /*0036*/ 	.short	0x0010
        /*0038*/ 	.byte	0x00, 0xf0, 0x21, 0x00


	//----- nvinfo : EIATTR_KPARAM_INFO
	.align		4
.L_15:
        /*003c*/ 	.byte	0x04, 0x17
        /*003e*/ 	.short	(.L_17 - .L_16)
.L_16:
        /*0040*/ 	.word	0x00000000
        /*0044*/ 	.short	0x0001
        /*0046*/ 	.short	0x0008
        /*0048*/ 	.byte	0x00, 0xf0, 0x21, 0x00


	//----- nvinfo : EIATTR_KPARAM_INFO
	.align		4
.L_17:
        /*004c*/ 	.byte	0x04, 0x17
        /*004e*/ 	.short	(.L_19 - .L_18)
.L_18:
        /*0050*/ 	.word	0x00000000
        /*0054*/ 	.short	0x0000
        /*0056*/ 	.short	0x0000
        /*0058*/ 	.byte	0x00, 0xf0, 0x21, 0x00


	//----- nvinfo : EIATTR_MAXREG_COUNT
	.align		4
.L_19:
        /*005c*/ 	.byte	0x03, 0x1b
        /*005e*/ 	.short	0x00ff


	//----- nvinfo : EIATTR_EXIT_INSTR_OFFSETS
	.align		4
        /*0060*/ 	.byte	0x04, 0x1c
        /*0062*/ 	.short	(.L_21 - .L_20)


	//   ....[0]....
.L_20:
        /*0064*/ 	.word	0x000005b0
.L_21:


//--------------------- .nv.constant0._Z25L1DatacacheBW_test_kernelPjS_PfS0_ --------------------------
	.section	.nv.constant0._Z25L1DatacacheBW_test_kernelPjS_PfS0_,"a",@progbits
	.align	4
.nv.constant0._Z25L1DatacacheBW_test_kernelPjS_PfS0_:
	.zero		384


//--------------------- .text._Z25L1DatacacheBW_test_kernelPjS_PfS0_ --------------------------
	.section	.text._Z25L1DatacacheBW_test_kernelPjS_PfS0_,"ax",@progbits
	.sectionflags	@"SHF_BARRIERS=1"
	.sectioninfo	@"SHI_REGISTERS=38"
	.align	128
        .global         _Z25L1DatacacheBW_test_kernelPjS_PfS0_
        .type           _Z25L1DatacacheBW_test_kernelPjS_PfS0_,@function
        .size           _Z25L1DatacacheBW_test_kernelPjS_PfS0_,(.L_x_2 - _Z25L1DatacacheBW_test_kernelPjS_PfS0_)
        .other          _Z25L1DatacacheBW_test_kernelPjS_PfS0_,@"STO_CUDA_ENTRY STV_DEFAULT"
_Z25L1DatacacheBW_test_kernelPjS_PfS0_:
.text._Z25L1DatacacheBW_test_kernelPjS_PfS0_:
[----:B------:R-:W-:-:S02]  /*0000*/  MOV R1, c[0x0][0x28] ;  /* 0x00000a0000017a02 */ /* 0x000fc40000000f00 */
[----:B------:R-:W0:Y:S01]  /*0010*/  S2R R4, SR_TID.X ;  /* 0x0000000000047919 */ /* 0x000e220000002100 */
[----:B------:R-:W-:Y:S01]  /*0020*/  MOV R3, 0x4 ;  /* 0x0000000400037802 */ /* 0x000fe20000000f00 */
[----:B------:R-:W-:Y:S02]  /*0030*/  ULDC.64 UR4, c[0x0][0x118] ;  /* 0x0000460000047ab9 */ /* 0x000fe40000000a00 */
[----:B------:R-:W-:Y:S06]  /*0040*/  BAR.SYNC 0x0 ;  /* 0x0000000000007b1d */ /* 0x000fec0000000000 */
[----:B0-----:R-:W-:Y:S01]  /*0050*/  IMAD.WIDE R2, R4, R3, c[0x0][0x178] ;  /* 0x00005e0004027625 */ /* 0x001fe200078e0203 */
[----:B------:R-:W-:-:S03]  /*0060*/  SHF.R.S32.HI R7, RZ, 0x1f, R4 ;  /* 0x0000001fff077819 */ /* 0x000fc60000011404 */
[----:B------:R-:W-:-:S04]  /*0070*/  CS2R.32 R0, SR_CLOCKLO ;  /* 0x0000000000007805 */ /* 0x000fc80000005000 */
[----:B------:R-:W-:Y:S02]  /*0080*/  MOV R27, RZ ;  /* 0x000000ff001b7202 */ /* 0x000fe40000000f00 */
[----:B------:R-:W-:-:S02]  /*0090*/  MOV R33, RZ ;  /* 0x000000ff00217202 */ /* 0x000fc40000000f00 */
.L_x_0:
[----:B------:R-:W2:Y:S04]  /*00a0*/  LDG.E.STRONG.SM R30, [R2.64] ;  /* 0x00000004021e7981 */ /* 0x000ea8000c1eb900 */
[----:B------:R-:W3:Y:S04]  /*00b0*/  LDG.E.STRONG.SM R31, [R2.64+0x80] ;  /* 0x00008004021f7981 */ /* 0x000ee8000c1eb900 */
[----:B------:R-:W4:Y:S04]  /*00c0*/  LDG.E.STRONG.SM R32, [R2.64+0x100] ;  /* 0x0001000402207981 */ /* 0x000f28000c1eb900 */
[----:B------:R-:W5:Y:S04]  /*00d0*/  LDG.E.STRONG.SM R29, [R2.64+0x180] ;  /* 0x00018004021d7981 */ /* 0x000f68000c1eb900 */
[----:B------:R-:W5:Y:S04]  /*00e0*/  LDG.E.STRONG.SM R28, [R2.64+0x200] ;  /* 0x00020004021c7981 */ /* 0x000f68000c1eb900 */
[----:B------:R-:W5:Y:S04]  /*00f0*/  LDG.E.STRONG.SM R6, [R2.64+0x280] ;  /* 0x0002800402067981 */ /* 0x000f68000c1eb900 */
[----:B------:R-:W5:Y:S04]  /*0100*/  LDG.E.STRONG.SM R5, [R2.64+0x300] ;  /* 0x0003000402057981 */ /* 0x000f68000c1eb900 */
[----:B------:R-:W5:Y:S04]  /*0110*/  LDG.E.STRONG.SM R26, [R2.64+0x380] ;  /* 0x00038004021a7981 */ /* 0x000f68000c1eb900 */
[----:B------:R0:W5:Y:S04]  /*0120*/  LDG.E.STRONG.SM R25, [R2.64+0x400] ;  /* 0x0004000402197981 */ /* 0x000168000c1eb900 */
        /* <DEDUP_REMOVED lines=16> */
[----:B------:R0:W5:Y:S01]  /*0230*/  LDG.E.STRONG.SM R8, [R2.64+0xc80] ;  /* 0x000c800402087981 */ /* 0x000162000c1eb900 */
[----:B--2---:R-:W-:-:S03]  /*0240*/  FADD R30, R30, R27 ;  /* 0x0000001b1e1e7221 */ /* 0x004fc60000000000 */
[----:B------:R0:W2:Y:S01]  /*0250*/  LDG.E.STRONG.SM R27, [R2.64+0xd00] ;  /* 0x000d0004021b7981 */ /* 0x0000a2000c1eb900 */
[----:B---3--:R-:W-:-:S03]  /*0260*/  FADD R31, R30, R31 ;  /* 0x0000001f1e1f7221 */ /* 0x008fc60000000000 */
[----:B------:R0:W3:Y:S01]  /*0270*/  LDG.E.STRONG.SM R30, [R2.64+0xd80] ;  /* 0x000d8004021e7981 */ /* 0x0000e2000c1eb900 */
[----:B----4-:R-:W-:-:S03]  /*0280*/  FADD R32, R31, R32 ;  /* 0x000000201f207221 */ /* 0x010fc60000000000 */
[----:B------:R0:W4:Y:S01]  /*0290*/  LDG.E.STRONG.SM R31, [R2.64+0xe00] ;  /* 0x000e0004021f7981 */ /* 0x000122000c1eb900 */
[----:B-----5:R-:W-:-:S03]  /*02a0*/  FADD R35, R32, R29 ;  /* 0x0000001d20237221 */ /* 0x020fc60000000000 */
[----:B------:R0:W5:Y:S01]  /*02b0*/  LDG.E.STRONG.SM R29, [R2.64+0xe80] ;  /* 0x000e8004021d7981 */ /* 0x000162000c1eb900 */
[----:B------:R-:W-:-:S03]  /*02c0*/  FADD R35, R35, R28 ;  /* 0x0000001c23237221 */ /* 0x000fc60000000000 */
[----:B------:R0:W5:Y:S04]  /*02d0*/  LDG.E.STRONG.SM R28, [R2.64+0xf00] ;  /* 0x000f0004021c7981 */ /* 0x000168000c1eb900 */
[----:B------:R0:W5:Y:S01]  /*02e0*/  LDG.E.STRONG.SM R32, [R2.64+0xf80] ;  /* 0x000f800402207981 */ /* 0x000162000c1eb900 */
[----:B------:R-:W-:Y:S01]  /*02f0*/  FADD R6, R35, R6 ;  /* 0x0000000623067221 */ /* 0x000fe20000000000 */
[----:B------:R-:W-:-:S03]  /*0300*/  IADD3 R33, R33, 0x400, RZ ;  /* 0x0000040021217810 */ /* 0x000fc60007ffe0ff */
[----:B------:R-:W-:Y:S01]  /*0310*/  FADD R5, R6, R5 ;  /* 0x0000000506057221 */ /* 0x000fe20000000000 */
[----:B------:R-:W-:-:S03]  /*0320*/  ISETP.GE.U32.AND P0, PT, R33, 0x6000, PT ;  /* 0x000060002100780c */ /* 0x000fc60003f06070 */
[----:B------:R-:W-:Y:S01]  /*0330*/  FADD R26, R5, R26 ;  /* 0x0000001a051a7221 */ /* 0x000fe20000000000 */
[----:B0-----:R-:W-:-:S03]  /*0340*/  IADD3 R2, P1, R2, 0x1000, RZ ;  /* 0x0000100002027810 */ /* 0x001fc60007f3e0ff */
[----:B------:R-:W-:Y:S01]  /*0350*/  FADD R25, R26, R25 ;  /* 0x000000191a197221 */ /* 0x000fe20000000000 */
[----:B------:R-:W-:-:S03]  /*0360*/  IADD3.X R3, RZ, R3, RZ, P1, !PT ;  /* 0x00000003ff037210 */ /* 0x000fc60000ffe4ff */
[----:B------:R-:W-:-:S04]  /*0370*/  FADD R24, R25, R24 ;  /* 0x0000001819187221 */ /* 0x000fc80000000000 */
        /* <DEDUP_REMOVED lines=16> */
[----:B--2---:R-:W-:-:S04]  /*0480*/  FADD R27, R8, R27 ;  /* 0x0000001b081b7221 */ /* 0x004fc80000000000 */
[----:B---3--:R-:W-:-:S04]  /*0490*/  FADD R30, R27, R30 ;  /* 0x0000001e1b1e7221 */ /* 0x008fc80000000000 */
[----:B----4-:R-:W-:-:S04]  /*04a0*/  FADD R30, R30, R31 ;  /* 0x0000001f1e1e7221 */ /* 0x010fc80000000000 */
[----:B-----5:R-:W-:-:S04]  /*04b0*/  FADD R29, R30, R29 ;  /* 0x0000001d1e1d7221 */ /* 0x020fc80000000000 */
[----:B------:R-:W-:-:S04]  /*04c0*/  FADD R29, R29, R28 ;  /* 0x0000001c1d1d7221 */ /* 0x000fc80000000000 */
[----:B------:R-:W-:Y:S01]  /*04d0*/  FADD R27, R29, R32 ;  /* 0x000000201d1b7221 */ /* 0x000fe20000000000 */
[----:B------:R-:W-:Y:S05]  /*04e0*/  @!P0 BRA `(.L_x_0) ;  /* 0xfffffbb000008947 */ /* 0x000fea000383ffff */
[----:B------:R-:W-:-:S02]  /*04f0*/  CS2R.32 R9, SR_CLOCKLO ;  /* 0x0000000000097805 */ /* 0x000fc40000005000 */
[C---:B------:R-:W-:Y:S02]  /*0500*/  SHF.L.U32 R6, R4.reuse, 0x2, RZ ;  /* 0x0000000204067819 */ /* 0x040fe400000006ff */
[----:B------:R-:W-:Y:S02]  /*0510*/  SHF.L.U64.HI R7, R4, 0x2, R7 ;  /* 0x0000000204077819 */ /* 0x000fe40000010207 */
[C---:B------:R-:W-:Y:S02]  /*0520*/  IADD3 R2, P0, R6.reuse, c[0x0][0x160], RZ ;  /* 0x0000580006027a10 */ /* 0x040fe40007f1e0ff */
[C---:B------:R-:W-:Y:S02]  /*0530*/  IADD3 R4, P1, R6.reuse, c[0x0][0x168], RZ ;  /* 0x00005a0006047a10 */ /* 0x040fe40007f3e0ff */
[----:B------:R-:W-:Y:S02]  /*0540*/  IADD3 R6, P2, R6, c[0x0][0x170], RZ ;  /* 0x00005c0006067a10 */ /* 0x000fe40007f5e0ff */
[----:B------:R-:W-:-:S02]  /*0550*/  IADD3.X R3, R7, c[0x0][0x164], RZ, P0, !PT ;  /* 0x0000590007037a10 */ /* 0x000fc400007fe4ff */
[C---:B------:R-:W-:Y:S02]  /*0560*/  IADD3.X R5, R7.reuse, c[0x0][0x16c], RZ, P1, !PT ;  /* 0x00005b0007057a10 */ /* 0x040fe40000ffe4ff */
[----:B------:R-:W-:Y:S01]  /*0570*/  IADD3.X R7, R7, c[0x0][0x174], RZ, P2, !PT ;  /* 0x00005d0007077a10 */ /* 0x000fe200017fe4ff */
[----:B------:R-:W-:Y:S04]  /*0580*/  STG.E [R2.64], R0 ;  /* 0x0000000002007986 */ /* 0x000fe8000c101904 */
[----:B------:R-:W-:Y:S04]  /*0590*/  STG.E [R4.64], R9 ;  /* 0x0000000904007986 */ /* 0x000fe8000c101904 */
[----:B------:R-:W-:Y:S01]  /*05a0*/  STG.E [R6.64], R27 ;  /* 0x0000001b06007986 */ /* 0x000fe2000c101904 */
[----:B------:R-:W-:Y:S05]  /*05b0*/  EXIT ;  /* 0x000000000000794d */ /* 0x000fea0003800000 */
.L_x_1:
[----:B------:R-:W-:-:S00]  /*05c0*/  BRA `(.L_x_1) ;  /* 0xfffffff000007947 */ /* 0x000fc0000383ffff */
[----:B------:R-:W-:-:S00]  /*05d0*/  NOP ;  /* 0x0000000000007918 */ /* 0x000fc00000000000 */
        /* <DEDUP_REMOVED lines=10> */
.L_x_2:
